//
// Generated by NVIDIA NVVM Compiler
//
// Compiler Build ID: CL-36424714
// Cuda compilation tools, release 13.0, V13.0.88
// Based on NVVM 20.0.0
//

.version 9.0
.target sm_100
.address_size 64

	// .globl	_Z11sumOnDevicePfS_S_j

.visible .entry _Z11sumOnDevicePfS_S_j(
	.param .u64 .ptr .align 1 _Z11sumOnDevicePfS_S_j_param_0,
	.param .u64 .ptr .align 1 _Z11sumOnDevicePfS_S_j_param_1,
	.param .u64 .ptr .align 1 _Z11sumOnDevicePfS_S_j_param_2,
	.param .u32 _Z11sumOnDevicePfS_S_j_param_3
)
{
	.reg .pred 	%p<2>;
	.reg .b32 	%r<3>;
	.reg .b32 	%f<4>;
	.reg .b64 	%rd<11>;

	ld.param.u64 	%rd1, [_Z11sumOnDevicePfS_S_j_param_0];
	ld.param.u64 	%rd2, [_Z11sumOnDevicePfS_S_j_param_1];
	ld.param.u64 	%rd3, [_Z11sumOnDevicePfS_S_j_param_2];
	ld.param.u32 	%r2, [_Z11sumOnDevicePfS_S_j_param_3];
	mov.u32 	%r1, %tid.x;
	setp.ge.u32 	%p1, %r1, %r2;
	@%p1 bra 	$L__BB0_2;
	cvta.to.global.u64 	%rd4, %rd1;
	cvta.to.global.u64 	%rd5, %rd2;
	cvta.to.global.u64 	%rd6, %rd3;
	mul.wide.u32 	%rd7, %r1, 4;
	add.s64 	%rd8, %rd4, %rd7;
	ld.global.f32 	%f1, [%rd8];
	add.s64 	%rd9, %rd5, %rd7;
	ld.global.f32 	%f2, [%rd9];
	add.f32 	%f3, %f1, %f2;
	add.s64 	%rd10, %rd6, %rd7;
	st.global.f32 	[%rd10], %f3;
$L__BB0_2:
	ret;

}


// ===== COMPILED SASS (sm_100) =====

	.target	sm_100

	.elftype	@"ET_EXEC"


//--------------------- .note.nv.tkinfo           --------------------------
	.section	.note.nv.tkinfo,"",@"SHT_NOTE"
	.sectionflags	@"SHF_NOTE_NV_TKINFO"
	.tkinfo
        /*0018*/ 	.word	0x00000002
        /*0030*/ 	.string	""
        /*0030*/ 	.string	"ptxas"
        /*0030*/ 	.string	"Cuda compilation tools, release 13.0, V13.0.88"
        /*0030*/ 	.string	"Build cuda_13.0.r13.0/compiler.36424714_0"
        /*0030*/ 	.string	"-arch sm_100 -m 64 "



//--------------------- .note.nv.cuinfo           --------------------------
	.section	.note.nv.cuinfo,"",@"SHT_NOTE"
	.sectionflags	@"SHF_NOTE_NV_CUINFO"
        /*0018*/ 	.short	0x0002
        /*001a*/ 	.short	0x0064
        /*001c*/ 	.short	0x0082
	.zero		2


//--------------------- .nv.info                  --------------------------
	.section	.nv.info,"",@"SHT_CUDA_INFO"
	.align	4


	//----- nvinfo : EIATTR_REGCOUNT
	.align		4
        /*0000*/ 	.byte	0x04, 0x2f
        /*0002*/ 	.short	(.L_1 - .L_0)
	.align		4
.L_0:
        /*0004*/ 	.word	index@(_Z11sumOnDevicePfS_S_j)
        /*0008*/ 	.word	0x0000000c


	//----- nvinfo : EIATTR_FRAME_SIZE
	.align		4
.L_1:
        /*000c*/ 	.byte	0x04, 0x11
        /*000e*/ 	.short	(.L_3 - .L_2)
	.align		4
.L_2:
        /*0010*/ 	.word	index@(_Z11sumOnDevicePfS_S_j)
        /*0014*/ 	.word	0x00000000


	//----- nvinfo : EIATTR_MIN_STACK_SIZE
	.align		4
.L_3:
        /*0018*/ 	.byte	0x04, 0x12
        /*001a*/ 	.short	(.L_5 - .L_4)
	.align		4
.L_4:
        /*001c*/ 	.word	index@(_Z11sumOnDevicePfS_S_j)
        /*0020*/ 	.word	0x00000000
.L_5:


//--------------------- .nv.compat                --------------------------
	.section	.nv.compat,"",@"SHT_CUDA_COMPAT_INFO"
	.align	4
        /*0000*/ 	.byte	0x02, 0x09, 0x00, 0x00, 0x02, 0x02, 0x01, 0x00, 0x02, 0x05, 0x05, 0x00, 0x03, 0x07, 0x01, 0x01
        /*0010*/ 	.byte	0x02, 0x03, 0x00, 0x00, 0x02, 0x06, 0x01, 0x00, 0x04, 0x0b, 0x08, 0x00, 0x09, 0x00, 0x00, 0x00
        /*0020*/ 	.byte	0x00, 0x00, 0x00, 0x00


//--------------------- .nv.info._Z11sumOnDevicePfS_S_j --------------------------
	.section	.nv.info._Z11sumOnDevicePfS_S_j,"",@"SHT_CUDA_INFO"
	.sectionflags	@""
	.align	4


	//----- nvinfo : EIATTR_CUDA_API_VERSION
	.align		4
        /*0000*/ 	.byte	0x04, 0x37
        /*0002*/ 	.short	(.L_7 - .L_6)
.L_6:
        /*0004*/ 	.word	0x00000082


	//----- nvinfo : EIATTR_KPARAM_INFO
	.align		4
.L_7:
        /*0008*/ 	.byte	0x04, 0x17
        /*000a*/ 	.short	(.L_9 - .L_8)
.L_8:
        /*000c*/ 	.word	0x00000000
        /*0010*/ 	.short	0x0003
        /*0012*/ 	.short	0x0018
        /*0014*/ 	.byte	0x00, 0xf0, 0x11, 0x00


	//----- nvinfo : EIATTR_KPARAM_INFO
	.align		4
.L_9:
        /*0018*/ 	.byte	0x04, 0x17
        /*001a*/ 	.short	(.L_11 - .L_10)
.L_10:
        /*001c*/ 	.word	0x00000000
        /*0020*/ 	.short	0x0002
        /*0022*/ 	.short	0x0010
        /*0024*/ 	.byte	0x00, 0xf5, 0x21, 0x00


	//----- nvinfo : EIATTR_KPARAM_INFO
	.align		4
.L_11:
        /*0028*/ 	.byte	0x04, 0x17
        /*002a*/ 	.short	(.L_13 - .L_12)
.L_12:
        /*002c*/ 	.word	0x00000000
        /*0030*/ 	.short	0x0001
        /*0032*/ 	.short	0x0008
        /*0034*/ 	.byte	0x00, 0xf5, 0x21, 0x00


	//----- nvinfo : EIATTR_KPARAM_INFO
	.align		4
.L_13:
        /*0038*/ 	.byte	0x04, 0x17
        /*003a*/ 	.short	(.L_15 - .L_14)
.L_14:
        /*003c*/ 	.word	0x00000000
        /*0040*/ 	.short	0x0000
        /*0042*/ 	.short	0x0000
        /*0044*/ 	.byte	0x00, 0xf5, 0x21, 0x00


	//----- nvinfo : EIATTR_SPARSE_MMA_MASK
	.align		4
.L_15:
        /*0048*/ 	.byte	0x03, 0x50
        /*004a*/ 	.short	0x0000


	//----- nvinfo : EIATTR_MAXREG_COUNT
	.align		4
        /*004c*/ 	.byte	0x03, 0x1b
        /*004e*/ 	.short	0x00ff


	//----- nvinfo : EIATTR_MERCURY_ISA_VERSION
	.align		4
        /*0050*/ 	.byte	0x03, 0x5f
        /*0052*/ 	.short	0x0101


	//----- nvinfo : EIATTR_VRC_CTA_INIT_COUNT
	.align		4
        /*0054*/ 	.byte	0x02, 0x4a
	.zero		1
	.zero		1


	//----- nvinfo : EIATTR_EXIT_INSTR_OFFSETS
	.align		4
        /*0058*/ 	.byte	0x04, 0x1c
        /*005a*/ 	.short	(.L_17 - .L_16)


	//   ....[0]....
.L_16:
        /*005c*/ 	.word	0x00000040


	//   ....[1]....
        /*0060*/ 	.word	0x00000100


	//----- nvinfo : EIATTR_CBANK_PARAM_SIZE
	.align		4
.L_17:
        /*0064*/ 	.byte	0x03, 0x19
        /*0066*/ 	.short	0x001c


	//----- nvinfo : EIATTR_PARAM_CBANK
	.align		4
        /*0068*/ 	.byte	0x04, 0x0a
        /*006a*/ 	.short	(.L_19 - .L_18)
	.align		4
.L_18:
        /*006c*/ 	.word	index@(.nv.constant0._Z11sumOnDevicePfS_S_j)
        /*0070*/ 	.short	0x0380
        /*0072*/ 	.short	0x001c


	//----- nvinfo : EIATTR_SW_WAR
	.align		4
.L_19:
        /*0074*/ 	.byte	0x04, 0x36
        /*0076*/ 	.short	(.L_21 - .L_20)
.L_20:
        /*0078*/ 	.word	0x00000008
.L_21:


//--------------------- .nv.callgraph             --------------------------
	.section	.nv.callgraph,"",@"SHT_CUDA_CALLGRAPH"
	.align	4
	.sectionentsize	8
	.align		4
        /*0000*/ 	.word	0x00000000
	.align		4
        /*0004*/ 	.word	0xffffffff
	.align		4
        /*0008*/ 	.word	0x00000000
	.align		4
        /*000c*/ 	.word	0xfffffffe
	.align		4
        /*0010*/ 	.word	0x00000000
	.align		4
        /*0014*/ 	.word	0xfffffffd
	.align		4
        /*0018*/ 	.word	0x00000000
	.align		4
        /*001c*/ 	.word	0xfffffffc


//--------------------- .text._Z11sumOnDevicePfS_S_j --------------------------
	.section	.text._Z11sumOnDevicePfS_S_j,"ax",@progbits
	.align	128
        .global         _Z11sumOnDevicePfS_S_j
        .type           _Z11sumOnDevicePfS_S_j,@function
        .size           _Z11sumOnDevicePfS_S_j,(.L_x_1 - _Z11sumOnDevicePfS_S_j)
        .other          _Z11sumOnDevicePfS_S_j,@"STO_CUDA_ENTRY STV_DEFAULT"
_Z11sumOnDevicePfS_S_j:
.text._Z11sumOnDevicePfS_S_j:
[----:B------:R-:W-:Y:S01]  /*0000*/  LDC R1, c[0x0][0x37c] ;  /* 0x0000df00ff017b82 */ /* 0x000fe20000000800 */
[----:B------:R-:W0:Y:S01]  /*0010*/  S2R R9, SR_TID.X ;  /* 0x0000000000097919 */ /* 0x000e220000002100 */
[----:B------:R-:W0:Y:S02]  /*0020*/  LDCU UR4, c[0x0][0x398] ;  /* 0x00007300ff0477ac */ /* 0x000e240008000800 */
[----:B0-----:R-:W-:-:S13]  /*0030*/  ISETP.GE.U32.AND P0, PT, R9, UR4, PT ;  /* 0x0000000409007c0c */ /* 0x001fda000bf06070 */
[----:B------:R-:W-:Y:S05]  /*0040*/  @P0 EXIT ;  /* 0x000000000000094d */ /* 0x000fea0003800000 */
[----:B------:R-:W0:Y:S01]  /*0050*/  LDC.64 R2, c[0x0][0x380] ;  /* 0x0000e000ff027b82 */ /* 0x000e220000000a00 */
[----:B------:R-:W1:Y:S07]  /*0060*/  LDCU.64 UR4, c[0x0][0x358] ;  /* 0x00006b00ff0477ac */ /* 0x000e6e0008000a00 */
[----:B------:R-:W2:Y:S08]  /*0070*/  LDC.64 R4, c[0x0][0x388] ;  /* 0x0000e200ff047b82 */ /* 0x000eb00000000a00 */
[----:B------:R-:W3:Y:S01]  /*0080*/  LDC.64 R6, c[0x0][0x390] ;  /* 0x0000e400ff067b82 */ /* 0x000ee20000000a00 */
[----:B0-----:R-:W-:-:S06]  /*0090*/  IMAD.WIDE.U32 R2, R9, 0x4, R2 ;  /* 0x0000000409027825 */ /* 0x001fcc00078e0002 */
[----:B-1----:R-:W4:Y:S01]  /*00a0*/  LDG.E R2, desc[UR4][R2.64] ;  /* 0x0000000402027981 */ /* 0x002f22000c1e1900 */
[----:B--2---:R-:W-:-:S06]  /*00b0*/  IMAD.WIDE.U32 R4, R9, 0x4, R4 ;  /* 0x0000000409047825 */ /* 0x004fcc00078e0004 */
[----:B------:R-:W4:Y:S01]  /*00c0*/  LDG.E R5, desc[UR4][R4.64] ;  /* 0x0000000404057981 */ /* 0x000f22000c1e1900 */
[----:B---3--:R-:W-:-:S04]  /*00d0*/  IMAD.WIDE.U32 R6, R9, 0x4, R6 ;  /* 0x0000000409067825 */ /* 0x008fc800078e0006 */
[----:B----4-:R-:W-:-:S05]  /*00e0*/  FADD R9, R2, R5 ;  /* 0x0000000502097221 */ /* 0x010fca0000000000 */
[----:B------:R-:W-:Y:S01]  /*00f0*/  STG.E desc[UR4][R6.64], R9 ;  /* 0x0000000906007986 */ /* 0x000fe2000c101904 */
[----:B------:R-:W-:Y:S05]  /*0100*/  EXIT ;  /* 0x000000000000794d */ /* 0x000fea0003800000 */
.L_x_0:
[----:B------:R-:W-:-:S00]  /*0110*/  BRA `(.L_x_0) ;  /* 0xfffffffc00fc7947 */ /* 0x000fc0000383ffff */
[----:B------:R-:W-:-:S00]  /*0120*/  NOP ;  /* 0x0000000000007918 */ /* 0x000fc00000000000 */
        /* <DEDUP_REMOVED lines=13> */
.L_x_1:


//--------------------- .nv.shared.reserved.0     --------------------------
	.section	.nv.shared.reserved.0,"aw",@nobits
	.weak		__nv_reservedSMEM_offset_0_alias
	.size		__nv_reservedSMEM_offset_0_alias, 0, 64
	.other		__nv_reservedSMEM_offset_0_alias,@"STO_CUDA_RESERVED_SHARED STV_DEFAULT"
__nv_reservedSMEM_offset_0_alias:
	.zero		0
	.zero		64


//--------------------- .nv.constant0._Z11sumOnDevicePfS_S_j --------------------------
	.section	.nv.constant0._Z11sumOnDevicePfS_S_j,"a",@progbits
	.sectionflags	@""
	.align	4
.nv.constant0._Z11sumOnDevicePfS_S_j:
	.zero		924


//--------------------- SYMBOLS --------------------------

	.type		.nv.reservedSmem.offset0,@object
	.size		.nv.reservedSmem.offset0,0x4
